//
// Generated by NVIDIA NVVM Compiler
//
// Compiler Build ID: CL-36424714
// Cuda compilation tools, release 13.0, V13.0.88
// Based on NVVM 20.0.0
//

.version 9.0
.target sm_100
.address_size 64

	// .globl	_Z9rmsKernelPfS_i

.visible .entry _Z9rmsKernelPfS_i(
	.param .u64 .ptr .align 1 _Z9rmsKernelPfS_i_param_0,
	.param .u64 .ptr .align 1 _Z9rmsKernelPfS_i_param_1,
	.param .u32 _Z9rmsKernelPfS_i_param_2
)
{
	.reg .pred 	%p<7>;
	.reg .b32 	%r<31>;
	.reg .b32 	%f<26>;
	.reg .b64 	%rd<13>;

	ld.param.u64 	%rd3, [_Z9rmsKernelPfS_i_param_0];
	ld.param.u64 	%rd2, [_Z9rmsKernelPfS_i_param_1];
	ld.param.u32 	%r12, [_Z9rmsKernelPfS_i_param_2];
	cvta.to.global.u64 	%rd1, %rd3;
	mov.u32 	%r13, %ctaid.x;
	mov.u32 	%r14, %ntid.x;
	mov.u32 	%r15, %tid.x;
	mad.lo.s32 	%r29, %r13, %r14, %r15;
	mov.u32 	%r16, %nctaid.x;
	mul.lo.s32 	%r2, %r14, %r16;
	setp.ge.s32 	%p1, %r29, %r12;
	mov.f32 	%f25, 0f00000000;
	@%p1 bra 	$L__BB0_7;
	add.s32 	%r17, %r29, %r2;
	max.s32 	%r18, %r12, %r17;
	setp.lt.s32 	%p2, %r17, %r12;
	selp.u32 	%r19, 1, 0, %p2;
	add.s32 	%r20, %r17, %r19;
	sub.s32 	%r21, %r18, %r20;
	div.u32 	%r22, %r21, %r2;
	add.s32 	%r3, %r22, %r19;
	and.b32  	%r23, %r3, 3;
	setp.eq.s32 	%p3, %r23, 3;
	mov.f32 	%f25, 0f00000000;
	@%p3 bra 	$L__BB0_4;
	add.s32 	%r24, %r3, 1;
	and.b32  	%r25, %r24, 3;
	neg.s32 	%r27, %r25;
	mov.f32 	%f25, 0f00000000;
$L__BB0_3:
	.pragma "nounroll";
	mul.wide.s32 	%rd4, %r29, 4;
	add.s64 	%rd5, %rd1, %rd4;
	ld.global.f32 	%f12, [%rd5];
	fma.rn.f32 	%f25, %f12, %f12, %f25;
	add.s32 	%r29, %r29, %r2;
	add.s32 	%r27, %r27, 1;
	setp.ne.s32 	%p4, %r27, 0;
	@%p4 bra 	$L__BB0_3;
$L__BB0_4:
	setp.lt.u32 	%p5, %r3, 3;
	@%p5 bra 	$L__BB0_7;
	mul.wide.s32 	%rd8, %r2, 4;
	shl.b32 	%r26, %r2, 2;
$L__BB0_6:
	mul.wide.s32 	%rd6, %r29, 4;
	add.s64 	%rd7, %rd1, %rd6;
	ld.global.f32 	%f13, [%rd7];
	fma.rn.f32 	%f14, %f13, %f13, %f25;
	add.s64 	%rd9, %rd7, %rd8;
	ld.global.f32 	%f15, [%rd9];
	fma.rn.f32 	%f16, %f15, %f15, %f14;
	add.s64 	%rd10, %rd9, %rd8;
	ld.global.f32 	%f17, [%rd10];
	fma.rn.f32 	%f18, %f17, %f17, %f16;
	add.s64 	%rd11, %rd10, %rd8;
	ld.global.f32 	%f19, [%rd11];
	fma.rn.f32 	%f25, %f19, %f19, %f18;
	add.s32 	%r29, %r26, %r29;
	setp.lt.s32 	%p6, %r29, %r12;
	@%p6 bra 	$L__BB0_6;
$L__BB0_7:
	cvta.to.global.u64 	%rd12, %rd2;
	atom.global.add.f32 	%f20, [%rd12], %f25;
	ret;

}


// ===== COMPILED SASS (sm_100) =====

	.target	sm_100

	.elftype	@"ET_EXEC"


//--------------------- .note.nv.tkinfo           --------------------------
	.section	.note.nv.tkinfo,"",@"SHT_NOTE"
	.sectionflags	@"SHF_NOTE_NV_TKINFO"
	.tkinfo
        /*0018*/ 	.word	0x00000002
        /*0030*/ 	.string	""
        /*0030*/ 	.string	"ptxas"
        /*0030*/ 	.string	"Cuda compilation tools, release 13.0, V13.0.88"
        /*0030*/ 	.string	"Build cuda_13.0.r13.0/compiler.36424714_0"
        /*0030*/ 	.string	"-arch sm_100 -m 64 "



//--------------------- .note.nv.cuinfo           --------------------------
	.section	.note.nv.cuinfo,"",@"SHT_NOTE"
	.sectionflags	@"SHF_NOTE_NV_CUINFO"
        /*0018*/ 	.short	0x0002
        /*001a*/ 	.short	0x0064
        /*001c*/ 	.short	0x0082
	.zero		2


//--------------------- .nv.info                  --------------------------
	.section	.nv.info,"",@"SHT_CUDA_INFO"
	.align	4


	//----- nvinfo : EIATTR_REGCOUNT
	.align		4
        /*0000*/ 	.byte	0x04, 0x2f
        /*0002*/ 	.short	(.L_1 - .L_0)
	.align		4
.L_0:
        /*0004*/ 	.word	index@(_Z9rmsKernelPfS_i)
        /*0008*/ 	.word	0x00000010


	//----- nvinfo : EIATTR_FRAME_SIZE
	.align		4
.L_1:
        /*000c*/ 	.byte	0x04, 0x11
        /*000e*/ 	.short	(.L_3 - .L_2)
	.align		4
.L_2:
        /*0010*/ 	.word	index@(_Z9rmsKernelPfS_i)
        /*0014*/ 	.word	0x00000000


	//----- nvinfo : EIATTR_MIN_STACK_SIZE
	.align		4
.L_3:
        /*0018*/ 	.byte	0x04, 0x12
        /*001a*/ 	.short	(.L_5 - .L_4)
	.align		4
.L_4:
        /*001c*/ 	.word	index@(_Z9rmsKernelPfS_i)
        /*0020*/ 	.word	0x00000000
.L_5:


//--------------------- .nv.compat                --------------------------
	.section	.nv.compat,"",@"SHT_CUDA_COMPAT_INFO"
	.align	4
        /*0000*/ 	.byte	0x02, 0x09, 0x00, 0x00, 0x02, 0x02, 0x01, 0x00, 0x02, 0x05, 0x05, 0x00, 0x03, 0x07, 0x01, 0x01
        /*0010*/ 	.byte	0x02, 0x03, 0x00, 0x00, 0x02, 0x06, 0x01, 0x00, 0x04, 0x0b, 0x08, 0x00, 0x09, 0x00, 0x00, 0x00
        /*0020*/ 	.byte	0x00, 0x00, 0x00, 0x00


//--------------------- .nv.info._Z9rmsKernelPfS_i --------------------------
	.section	.nv.info._Z9rmsKernelPfS_i,"",@"SHT_CUDA_INFO"
	.sectionflags	@""
	.align	4


	//----- nvinfo : EIATTR_CUDA_API_VERSION
	.align		4
        /*0000*/ 	.byte	0x04, 0x37
        /*0002*/ 	.short	(.L_7 - .L_6)
.L_6:
        /*0004*/ 	.word	0x00000082


	//----- nvinfo : EIATTR_KPARAM_INFO
	.align		4
.L_7:
        /*0008*/ 	.byte	0x04, 0x17
        /*000a*/ 	.short	(.L_9 - .L_8)
.L_8:
        /*000c*/ 	.word	0x00000000
        /*0010*/ 	.short	0x0002
        /*0012*/ 	.short	0x0010
        /*0014*/ 	.byte	0x00, 0xf0, 0x11, 0x00


	//----- nvinfo : EIATTR_KPARAM_INFO
	.align		4
.L_9:
        /*0018*/ 	.byte	0x04, 0x17
        /*001a*/ 	.short	(.L_11 - .L_10)
.L_10:
        /*001c*/ 	.word	0x00000000
        /*0020*/ 	.short	0x0001
        /*0022*/ 	.short	0x0008
        /*0024*/ 	.byte	0x00, 0xf5, 0x21, 0x00


	//----- nvinfo : EIATTR_KPARAM_INFO
	.align		4
.L_11:
        /*0028*/ 	.byte	0x04, 0x17
        /*002a*/ 	.short	(.L_13 - .L_12)
.L_12:
        /*002c*/ 	.word	0x00000000
        /*0030*/ 	.short	0x0000
        /*0032*/ 	.short	0x0000
        /*0034*/ 	.byte	0x00, 0xf5, 0x21, 0x00


	//----- nvinfo : EIATTR_SPARSE_MMA_MASK
	.align		4
.L_13:
        /*0038*/ 	.byte	0x03, 0x50
        /*003a*/ 	.short	0x0000


	//----- nvinfo : EIATTR_MAXREG_COUNT
	.align		4
        /*003c*/ 	.byte	0x03, 0x1b
        /*003e*/ 	.short	0x00ff


	//----- nvinfo : EIATTR_MERCURY_ISA_VERSION
	.align		4
        /*0040*/ 	.byte	0x03, 0x5f
        /*0042*/ 	.short	0x0101


	//----- nvinfo : EIATTR_VRC_CTA_INIT_COUNT
	.align		4
        /*0044*/ 	.byte	0x02, 0x4a
	.zero		1
	.zero		1


	//----- nvinfo : EIATTR_EXIT_INSTR_OFFSETS
	.align		4
        /*0048*/ 	.byte	0x04, 0x1c
        /*004a*/ 	.short	(.L_15 - .L_14)


	//   ....[0]....
.L_14:
        /*004c*/ 	.word	0x000004c0


	//----- nvinfo : EIATTR_CRS_STACK_SIZE
	.align		4
.L_15:
        /*0050*/ 	.byte	0x04, 0x1e
        /*0052*/ 	.short	(.L_17 - .L_16)
.L_16:
        /*0054*/ 	.word	0x00000000


	//----- nvinfo : EIATTR_CBANK_PARAM_SIZE
	.align		4
.L_17:
        /*0058*/ 	.byte	0x03, 0x19
        /*005a*/ 	.short	0x0014


	//----- nvinfo : EIATTR_PARAM_CBANK
	.align		4
        /*005c*/ 	.byte	0x04, 0x0a
        /*005e*/ 	.short	(.L_19 - .L_18)
	.align		4
.L_18:
        /*0060*/ 	.word	index@(.nv.constant0._Z9rmsKernelPfS_i)
        /*0064*/ 	.short	0x0380
        /*0066*/ 	.short	0x0014


	//----- nvinfo : EIATTR_SW_WAR
	.align		4
.L_19:
        /*0068*/ 	.byte	0x04, 0x36
        /*006a*/ 	.short	(.L_21 - .L_20)
.L_20:
        /*006c*/ 	.word	0x00000008
.L_21:


//--------------------- .nv.callgraph             --------------------------
	.section	.nv.callgraph,"",@"SHT_CUDA_CALLGRAPH"
	.align	4
	.sectionentsize	8
	.align		4
        /*0000*/ 	.word	0x00000000
	.align		4
        /*0004*/ 	.word	0xffffffff
	.align		4
        /*0008*/ 	.word	0x00000000
	.align		4
        /*000c*/ 	.word	0xfffffffe
	.align		4
        /*0010*/ 	.word	0x00000000
	.align		4
        /*0014*/ 	.word	0xfffffffd
	.align		4
        /*0018*/ 	.word	0x00000000
	.align		4
        /*001c*/ 	.word	0xfffffffc


//--------------------- .text._Z9rmsKernelPfS_i   --------------------------
	.section	.text._Z9rmsKernelPfS_i,"ax",@progbits
	.align	128
        .global         _Z9rmsKernelPfS_i
        .type           _Z9rmsKernelPfS_i,@function
        .size           _Z9rmsKernelPfS_i,(.L_x_7 - _Z9rmsKernelPfS_i)
        .other          _Z9rmsKernelPfS_i,@"STO_CUDA_ENTRY STV_DEFAULT"
_Z9rmsKernelPfS_i:
.text._Z9rmsKernelPfS_i:
[----:B------:R-:W-:Y:S01]  /*0000*/  LDC R1, c[0x0][0x37c] ;  /* 0x0000df00ff017b82 */ /* 0x000fe20000000800 */
[----:B------:R-:W0:Y:S07]  /*0010*/  S2R R3, SR_TID.X ;  /* 0x0000000000037919 */ /* 0x000e2e0000002100 */
[----:B------:R-:W0:Y:S01]  /*0020*/  S2UR UR6, SR_CTAID.X ;  /* 0x00000000000679c3 */ /* 0x000e220000002500 */
[----:B------:R-:W1:Y:S01]  /*0030*/  LDCU UR8, c[0x0][0x390] ;  /* 0x00007200ff0877ac */ /* 0x000e620008000800 */
[----:B------:R-:W-:Y:S01]  /*0040*/  BSSY.RECONVERGENT B0, `(.L_x_0) ;  /* 0x0000045000007945 */ /* 0x000fe20003800200 */
[----:B------:R-:W-:Y:S01]  /*0050*/  HFMA2 R13, -RZ, RZ, 0, 0 ;  /* 0x00000000ff0d7431 */ /* 0x000fe200000001ff */
[----:B------:R-:W2:Y:S04]  /*0060*/  LDCU.64 UR4, c[0x0][0x358] ;  /* 0x00006b00ff0477ac */ /* 0x000ea80008000a00 */
[----:B------:R-:W0:Y:S01]  /*0070*/  LDC R0, c[0x0][0x360] ;  /* 0x0000d800ff007b82 */ /* 0x000e220000000800 */
[----:B------:R-:W3:Y:S01]  /*0080*/  LDCU UR7, c[0x0][0x370] ;  /* 0x00006e00ff0777ac */ /* 0x000ee20008000800 */
[----:B0-----:R-:W-:-:S02]  /*0090*/  IMAD R3, R0, UR6, R3 ;  /* 0x0000000600037c24 */ /* 0x001fc4000f8e0203 */
[----:B---3--:R-:W-:-:S03]  /*00a0*/  IMAD R0, R0, UR7, RZ ;  /* 0x0000000700007c24 */ /* 0x008fc6000f8e02ff */
[----:B-1----:R-:W-:-:S13]  /*00b0*/  ISETP.GE.AND P0, PT, R3, UR8, PT ;  /* 0x0000000803007c0c */ /* 0x002fda000bf06270 */
[----:B--2---:R-:W-:Y:S05]  /*00c0*/  @P0 BRA `(.L_x_1) ;  /* 0x0000000000f00947 */ /* 0x004fea0003800000 */
[----:B------:R-:W0:Y:S01]  /*00d0*/  I2F.U32.RP R8, R0 ;  /* 0x0000000000087306 */ /* 0x000e220000209000 */
[C---:B------:R-:W-:Y:S01]  /*00e0*/  IADD3 R2, PT, PT, R0.reuse, R3, RZ ;  /* 0x0000000300027210 */ /* 0x040fe20007ffe0ff */
[----:B------:R-:W-:Y:S01]  /*00f0*/  IMAD.MOV R9, RZ, RZ, -R0 ;  /* 0x000000ffff097224 */ /* 0x000fe200078e0a00 */
[----:B------:R-:W-:Y:S01]  /*0100*/  ISETP.NE.U32.AND P2, PT, R0, RZ, PT ;  /* 0x000000ff0000720c */ /* 0x000fe20003f45070 */
[----:B------:R-:W-:Y:S01]  /*0110*/  BSSY.RECONVERGENT B1, `(.L_x_2) ;  /* 0x0000026000017945 */ /* 0x000fe20003800200 */
[C---:B------:R-:W-:Y:S01]  /*0120*/  ISETP.GE.AND P0, PT, R2.reuse, UR8, PT ;  /* 0x0000000802007c0c */ /* 0x040fe2000bf06270 */
[----:B------:R-:W-:Y:S01]  /*0130*/  IMAD.MOV.U32 R13, RZ, RZ, RZ ;  /* 0x000000ffff0d7224 */ /* 0x000fe200078e00ff */
[----:B------:R-:W-:Y:S02]  /*0140*/  VIMNMX R7, PT, PT, R2, UR8, !PT ;  /* 0x0000000802077c48 */ /* 0x000fe4000ffe0100 */
[----:B------:R-:W-:-:S04]  /*0150*/  SEL R6, RZ, 0x1, P0 ;  /* 0x00000001ff067807 */ /* 0x000fc80000000000 */
[----:B------:R-:W-:Y:S01]  /*0160*/  IADD3 R7, PT, PT, R7, -R2, -R6 ;  /* 0x8000000207077210 */ /* 0x000fe20007ffe806 */
[----:B0-----:R-:W0:Y:S02]  /*0170*/  MUFU.RCP R8, R8 ;  /* 0x0000000800087308 */ /* 0x001e240000001000 */
[----:B0-----:R-:W-:-:S06]  /*0180*/  IADD3 R4, PT, PT, R8, 0xffffffe, RZ ;  /* 0x0ffffffe08047810 */ /* 0x001fcc0007ffe0ff */
[----:B------:R0:W1:Y:S02]  /*0190*/  F2I.FTZ.U32.TRUNC.NTZ R5, R4 ;  /* 0x0000000400057305 */ /* 0x000064000021f000 */
[----:B0-----:R-:W-:Y:S02]  /*01a0*/  IMAD.MOV.U32 R4, RZ, RZ, RZ ;  /* 0x000000ffff047224 */ /* 0x001fe400078e00ff */
[----:B-1----:R-:W-:-:S04]  /*01b0*/  IMAD R9, R9, R5, RZ ;  /* 0x0000000509097224 */ /* 0x002fc800078e02ff */
[----:B------:R-:W-:-:S06]  /*01c0*/  IMAD.HI.U32 R8, R5, R9, R4 ;  /* 0x0000000905087227 */ /* 0x000fcc00078e0004 */
[----:B------:R-:W-:-:S05]  /*01d0*/  IMAD.HI.U32 R5, R8, R7, RZ ;  /* 0x0000000708057227 */ /* 0x000fca00078e00ff */
[----:B------:R-:W-:-:S05]  /*01e0*/  IADD3 R2, PT, PT, -R5, RZ, RZ ;  /* 0x000000ff05027210 */ /* 0x000fca0007ffe1ff */
[----:B------:R-:W-:-:S05]  /*01f0*/  IMAD R7, R0, R2, R7 ;  /* 0x0000000200077224 */ /* 0x000fca00078e0207 */
[----:B------:R-:W-:-:S13]  /*0200*/  ISETP.GE.U32.AND P0, PT, R7, R0, PT ;  /* 0x000000000700720c */ /* 0x000fda0003f06070 */
[----:B------:R-:W-:Y:S01]  /*0210*/  @P0 IMAD.IADD R7, R7, 0x1, -R0 ;  /* 0x0000000107070824 */ /* 0x000fe200078e0a00 */
[----:B------:R-:W-:-:S04]  /*0220*/  @P0 IADD3 R5, PT, PT, R5, 0x1, RZ ;  /* 0x0000000105050810 */ /* 0x000fc80007ffe0ff */
[----:B------:R-:W-:-:S13]  /*0230*/  ISETP.GE.U32.AND P1, PT, R7, R0, PT ;  /* 0x000000000700720c */ /* 0x000fda0003f26070 */
[----:B------:R-:W-:Y:S01]  /*0240*/  @P1 VIADD R5, R5, 0x1 ;  /* 0x0000000105051836 */ /* 0x000fe20000000000 */
[----:B------:R-:W-:-:S04]  /*0250*/  @!P2 LOP3.LUT R5, RZ, R0, RZ, 0x33, !PT ;  /* 0x00000000ff05a212 */ /* 0x000fc800078e33ff */
[----:B------:R-:W-:-:S04]  /*0260*/  IADD3 R2, PT, PT, R6, R5, RZ ;  /* 0x0000000506027210 */ /* 0x000fc80007ffe0ff */
[C---:B------:R-:W-:Y:S02]  /*0270*/  LOP3.LUT R4, R2.reuse, 0x3, RZ, 0xc0, !PT ;  /* 0x0000000302047812 */ /* 0x040fe400078ec0ff */
[----:B------:R-:W-:Y:S02]  /*0280*/  ISETP.GE.U32.AND P1, PT, R2, 0x3, PT ;  /* 0x000000030200780c */ /* 0x000fe40003f26070 */
[----:B------:R-:W-:-:S13]  /*0290*/  ISETP.NE.AND P0, PT, R4, 0x3, PT ;  /* 0x000000030400780c */ /* 0x000fda0003f05270 */
[----:B------:R-:W-:Y:S05]  /*02a0*/  @!P0 BRA `(.L_x_3) ;  /* 0x0000000000308947 */ /* 0x000fea0003800000 */
[----:B------:R-:W0:Y:S01]  /*02b0*/  LDC.64 R6, c[0x0][0x380] ;  /* 0x0000e000ff067b82 */ /* 0x000e220000000a00 */
[----:B------:R-:W-:Y:S01]  /*02c0*/  IADD3 R2, PT, PT, R2, 0x1, RZ ;  /* 0x0000000102027810 */ /* 0x000fe20007ffe0ff */
[----:B------:R-:W-:-:S03]  /*02d0*/  IMAD.MOV.U32 R13, RZ, RZ, RZ ;  /* 0x000000ffff0d7224 */ /* 0x000fc600078e00ff */
[----:B------:R-:W-:-:S04]  /*02e0*/  LOP3.LUT R2, R2, 0x3, RZ, 0xc0, !PT ;  /* 0x0000000302027812 */ /* 0x000fc800078ec0ff */
[----:B------:R-:W-:-:S07]  /*02f0*/  IADD3 R2, PT, PT, -R2, RZ, RZ ;  /* 0x000000ff02027210 */ /* 0x000fce0007ffe1ff */
.L_x_4:
[----:B0-----:R-:W-:-:S06]  /*0300*/  IMAD.WIDE R4, R3, 0x4, R6 ;  /* 0x0000000403047825 */ /* 0x001fcc00078e0206 */
[----:B------:R-:W2:Y:S01]  /*0310*/  LDG.E R4, desc[UR4][R4.64] ;  /* 0x0000000404047981 */ /* 0x000ea2000c1e1900 */
[----:B------:R-:W-:Y:S01]  /*0320*/  VIADD R2, R2, 0x1 ;  /* 0x0000000102027836 */ /* 0x000fe20000000000 */
[----:B------:R-:W-:-:S04]  /*0330*/  IADD3 R3, PT, PT, R0, R3, RZ ;  /* 0x0000000300037210 */ /* 0x000fc80007ffe0ff */
[----:B------:R-:W-:Y:S01]  /*0340*/  ISETP.NE.AND P0, PT, R2, RZ, PT ;  /* 0x000000ff0200720c */ /* 0x000fe20003f05270 */
[----:B--2---:R-:W-:-:S12]  /*0350*/  FFMA R13, R4, R4, R13 ;  /* 0x00000004040d7223 */ /* 0x004fd8000000000d */
[----:B------:R-:W-:Y:S05]  /*0360*/  @P0 BRA `(.L_x_4) ;  /* 0xfffffffc00e40947 */ /* 0x000fea000383ffff */
.L_x_3:
[----:B------:R-:W-:Y:S05]  /*0370*/  BSYNC.RECONVERGENT B1 ;  /* 0x0000000000017941 */ /* 0x000fea0003800200 */
.L_x_2:
[----:B------:R-:W-:Y:S05]  /*0380*/  @!P1 BRA `(.L_x_1) ;  /* 0x0000000000409947 */ /* 0x000fea0003800000 */
.L_x_5:
[----:B------:R-:W0:Y:S02]  /*0390*/  LDC.64 R4, c[0x0][0x380] ;  /* 0x0000e000ff047b82 */ /* 0x000e240000000a00 */
[----:B0-----:R-:W-:-:S04]  /*03a0*/  IMAD.WIDE R10, R3, 0x4, R4 ;  /* 0x00000004030a7825 */ /* 0x001fc800078e0204 */
[C---:B------:R-:W-:Y:S02]  /*03b0*/  IMAD.WIDE R4, R0.reuse, 0x4, R10 ;  /* 0x0000000400047825 */ /* 0x040fe400078e020a */
[----:B------:R-:W2:Y:S02]  /*03c0*/  LDG.E R10, desc[UR4][R10.64] ;  /* 0x000000040a0a7981 */ /* 0x000ea4000c1e1900 */
[C---:B------:R-:W-:Y:S02]  /*03d0*/  IMAD.WIDE R6, R0.reuse, 0x4, R4 ;  /* 0x0000000400067825 */ /* 0x040fe400078e0204 */
[----:B------:R-:W3:Y:S02]  /*03e0*/  LDG.E R4, desc[UR4][R4.64] ;  /* 0x0000000404047981 */ /* 0x000ee4000c1e1900 */
[C---:B------:R-:W-:Y:S02]  /*03f0*/  IMAD.WIDE R8, R0.reuse, 0x4, R6 ;  /* 0x0000000400087825 */ /* 0x040fe400078e0206 */
[----:B------:R-:W4:Y:S04]  /*0400*/  LDG.E R6, desc[UR4][R6.64] ;  /* 0x0000000406067981 */ /* 0x000f28000c1e1900 */
[----:B------:R-:W5:Y:S01]  /*0410*/  LDG.E R8, desc[UR4][R8.64] ;  /* 0x0000000408087981 */ /* 0x000f62000c1e1900 */
[----:B------:R-:W-:-:S05]  /*0420*/  IMAD R3, R0, 0x4, R3 ;  /* 0x0000000400037824 */ /* 0x000fca00078e0203 */
[----:B------:R-:W-:Y:S01]  /*0430*/  ISETP.GE.AND P0, PT, R3, UR8, PT ;  /* 0x0000000803007c0c */ /* 0x000fe2000bf06270 */
[----:B--2---:R-:W-:-:S04]  /*0440*/  FFMA R13, R10, R10, R13 ;  /* 0x0000000a0a0d7223 */ /* 0x004fc8000000000d */
[----:B---3--:R-:W-:-:S04]  /*0450*/  FFMA R13, R4, R4, R13 ;  /* 0x00000004040d7223 */ /* 0x008fc8000000000d */
[----:B----4-:R-:W-:-:S04]  /*0460*/  FFMA R13, R6, R6, R13 ;  /* 0x00000006060d7223 */ /* 0x010fc8000000000d */
[----:B-----5:R-:W-:Y:S01]  /*0470*/  FFMA R13, R8, R8, R13 ;  /* 0x00000008080d7223 */ /* 0x020fe2000000000d */
[----:B------:R-:W-:Y:S06]  /*0480*/  @!P0 BRA `(.L_x_5) ;  /* 0xfffffffc00c08947 */ /* 0x000fec000383ffff */
.L_x_1:
[----:B------:R-:W-:Y:S05]  /*0490*/  BSYNC.RECONVERGENT B0 ;  /* 0x0000000000007941 */ /* 0x000fea0003800200 */
.L_x_0:
[----:B------:R-:W0:Y:S02]  /*04a0*/  LDC.64 R2, c[0x0][0x388] ;  /* 0x0000e200ff027b82 */ /* 0x000e240000000a00 */
[----:B0-----:R-:W-:Y:S01]  /*04b0*/  REDG.E.ADD.F32.FTZ.RN.STRONG.GPU desc[UR4][R2.64], R13 ;  /* 0x0000000d020079a6 */ /* 0x001fe2000c12f304 */
[----:B------:R-:W-:Y:S05]  /*04c0*/  EXIT ;  /* 0x000000000000794d */ /* 0x000fea0003800000 */
.L_x_6:
[----:B------:R-:W-:-:S00]  /*04d0*/  BRA `(.L_x_6) ;  /* 0xfffffffc00fc7947 */ /* 0x000fc0000383ffff */
[----:B------:R-:W-:-:S00]  /*04e0*/  NOP ;  /* 0x0000000000007918 */ /* 0x000fc00000000000 */
        /* <DEDUP_REMOVED lines=9> */
.L_x_7:


//--------------------- .nv.shared.reserved.0     --------------------------
	.section	.nv.shared.reserved.0,"aw",@nobits
	.weak		__nv_reservedSMEM_offset_0_alias
	.size		__nv_reservedSMEM_offset_0_alias, 0, 64
	.other		__nv_reservedSMEM_offset_0_alias,@"STO_CUDA_RESERVED_SHARED STV_DEFAULT"
__nv_reservedSMEM_offset_0_alias:
	.zero		0
	.zero		64


//--------------------- .nv.constant0._Z9rmsKernelPfS_i --------------------------
	.section	.nv.constant0._Z9rmsKernelPfS_i,"a",@progbits
	.sectionflags	@""
	.align	4
.nv.constant0._Z9rmsKernelPfS_i:
	.zero		916


//--------------------- SYMBOLS --------------------------

	.type		.nv.reservedSmem.offset0,@object
	.size		.nv.reservedSmem.offset0,0x4
